//
// Generated by NVIDIA NVVM Compiler
//
// Compiler Build ID: CL-36424714
// Cuda compilation tools, release 13.0, V13.0.88
// Based on NVVM 20.0.0
//

.version 9.0
.target sm_100
.address_size 64

	// .globl	_Z23ParallelReductionKernelPKiPii
.extern .shared .align 16 .b8 smem[];

.visible .entry _Z23ParallelReductionKernelPKiPii(
	.param .u64 .ptr .align 1 _Z23ParallelReductionKernelPKiPii_param_0,
	.param .u64 .ptr .align 1 _Z23ParallelReductionKernelPKiPii_param_1,
	.param .u32 _Z23ParallelReductionKernelPKiPii_param_2
)
{
	.reg .pred 	%p<6>;
	.reg .b32 	%r<24>;
	.reg .b64 	%rd<9>;

	ld.param.u64 	%rd1, [_Z23ParallelReductionKernelPKiPii_param_0];
	ld.param.u64 	%rd2, [_Z23ParallelReductionKernelPKiPii_param_1];
	mov.u32 	%r1, %tid.x;
	mov.u32 	%r2, %ctaid.x;
	mov.u32 	%r3, %ntid.x;
	mad.lo.s32 	%r4, %r2, %r3, %r1;
	setp.gt.s32 	%p1, %r4, 99999;
	mov.b32 	%r22, 0;
	@%p1 bra 	$L__BB0_2;
	cvta.to.global.u64 	%rd3, %rd1;
	mul.wide.s32 	%rd4, %r4, 4;
	add.s64 	%rd5, %rd3, %rd4;
	ld.global.u32 	%r22, [%rd5];
$L__BB0_2:
	shl.b32 	%r12, %r1, 2;
	mov.u32 	%r13, smem;
	add.s32 	%r7, %r13, %r12;
	st.shared.u32 	[%r7], %r22;
	bar.sync 	0;
	setp.lt.u32 	%p2, %r3, 2;
	@%p2 bra 	$L__BB0_7;
	mov.b32 	%r23, 1;
$L__BB0_4:
	xor.b32  	%r9, %r23, %r1;
	setp.ge.u32 	%p3, %r1, %r9;
	@%p3 bra 	$L__BB0_6;
	shl.b32 	%r15, %r9, 2;
	add.s32 	%r17, %r13, %r15;
	ld.shared.u32 	%r18, [%r17];
	ld.shared.u32 	%r19, [%r7];
	add.s32 	%r20, %r19, %r18;
	st.shared.u32 	[%r7], %r20;
$L__BB0_6:
	bar.sync 	0;
	shl.b32 	%r23, %r23, 1;
	setp.lt.u32 	%p4, %r23, %r3;
	@%p4 bra 	$L__BB0_4;
$L__BB0_7:
	setp.ne.s32 	%p5, %r1, 0;
	@%p5 bra 	$L__BB0_9;
	ld.shared.u32 	%r21, [smem];
	cvta.to.global.u64 	%rd6, %rd2;
	mul.wide.u32 	%rd7, %r2, 4;
	add.s64 	%rd8, %rd6, %rd7;
	st.global.u32 	[%rd8], %r21;
$L__BB0_9:
	ret;

}


// ===== COMPILED SASS (sm_100) =====

	.target	sm_100

	.elftype	@"ET_EXEC"


//--------------------- .note.nv.tkinfo           --------------------------
	.section	.note.nv.tkinfo,"",@"SHT_NOTE"
	.sectionflags	@"SHF_NOTE_NV_TKINFO"
	.tkinfo
        /*0018*/ 	.word	0x00000002
        /*0030*/ 	.string	""
        /*0030*/ 	.string	"ptxas"
        /*0030*/ 	.string	"Cuda compilation tools, release 13.0, V13.0.88"
        /*0030*/ 	.string	"Build cuda_13.0.r13.0/compiler.36424714_0"
        /*0030*/ 	.string	"-arch sm_100 -m 64 "



//--------------------- .note.nv.cuinfo           --------------------------
	.section	.note.nv.cuinfo,"",@"SHT_NOTE"
	.sectionflags	@"SHF_NOTE_NV_CUINFO"
        /*0018*/ 	.short	0x0002
        /*001a*/ 	.short	0x0064
        /*001c*/ 	.short	0x0082
	.zero		2


//--------------------- .nv.info                  --------------------------
	.section	.nv.info,"",@"SHT_CUDA_INFO"
	.align	4


	//----- nvinfo : EIATTR_REGCOUNT
	.align		4
        /*0000*/ 	.byte	0x04, 0x2f
        /*0002*/ 	.short	(.L_1 - .L_0)
	.align		4
.L_0:
        /*0004*/ 	.word	index@(_Z23ParallelReductionKernelPKiPii)
        /*0008*/ 	.word	0x0000000a


	//----- nvinfo : EIATTR_FRAME_SIZE
	.align		4
.L_1:
        /*000c*/ 	.byte	0x04, 0x11
        /*000e*/ 	.short	(.L_3 - .L_2)
	.align		4
.L_2:
        /*0010*/ 	.word	index@(_Z23ParallelReductionKernelPKiPii)
        /*0014*/ 	.word	0x00000000


	//----- nvinfo : EIATTR_MIN_STACK_SIZE
	.align		4
.L_3:
        /*0018*/ 	.byte	0x04, 0x12
        /*001a*/ 	.short	(.L_5 - .L_4)
	.align		4
.L_4:
        /*001c*/ 	.word	index@(_Z23ParallelReductionKernelPKiPii)
        /*0020*/ 	.word	0x00000000
.L_5:


//--------------------- .nv.compat                --------------------------
	.section	.nv.compat,"",@"SHT_CUDA_COMPAT_INFO"
	.align	4
        /*0000*/ 	.byte	0x02, 0x09, 0x00, 0x00, 0x02, 0x02, 0x01, 0x00, 0x02, 0x05, 0x05, 0x00, 0x03, 0x07, 0x01, 0x01
        /*0010*/ 	.byte	0x02, 0x03, 0x00, 0x00, 0x02, 0x06, 0x01, 0x00, 0x04, 0x0b, 0x08, 0x00, 0x09, 0x00, 0x00, 0x00
        /*0020*/ 	.byte	0x00, 0x00, 0x00, 0x00


//--------------------- .nv.info._Z23ParallelReductionKernelPKiPii --------------------------
	.section	.nv.info._Z23ParallelReductionKernelPKiPii,"",@"SHT_CUDA_INFO"
	.sectionflags	@""
	.align	4


	//----- nvinfo : EIATTR_CUDA_API_VERSION
	.align		4
        /*0000*/ 	.byte	0x04, 0x37
        /*0002*/ 	.short	(.L_7 - .L_6)
.L_6:
        /*0004*/ 	.word	0x00000082


	//----- nvinfo : EIATTR_KPARAM_INFO
	.align		4
.L_7:
        /*0008*/ 	.byte	0x04, 0x17
        /*000a*/ 	.short	(.L_9 - .L_8)
.L_8:
        /*000c*/ 	.word	0x00000000
        /*0010*/ 	.short	0x0002
        /*0012*/ 	.short	0x0010
        /*0014*/ 	.byte	0x00, 0xf0, 0x11, 0x00


	//----- nvinfo : EIATTR_KPARAM_INFO
	.align		4
.L_9:
        /*0018*/ 	.byte	0x04, 0x17
        /*001a*/ 	.short	(.L_11 - .L_10)
.L_10:
        /*001c*/ 	.word	0x00000000
        /*0020*/ 	.short	0x0001
        /*0022*/ 	.short	0x0008
        /*0024*/ 	.byte	0x00, 0xf5, 0x21, 0x00


	//----- nvinfo : EIATTR_KPARAM_INFO
	.align		4
.L_11:
        /*0028*/ 	.byte	0x04, 0x17
        /*002a*/ 	.short	(.L_13 - .L_12)
.L_12:
        /*002c*/ 	.word	0x00000000
        /*0030*/ 	.short	0x0000
        /*0032*/ 	.short	0x0000
        /*0034*/ 	.byte	0x00, 0xf5, 0x21, 0x00


	//----- nvinfo : EIATTR_SPARSE_MMA_MASK
	.align		4
.L_13:
        /*0038*/ 	.byte	0x03, 0x50
        /*003a*/ 	.short	0x0000


	//----- nvinfo : EIATTR_MAXREG_COUNT
	.align		4
        /*003c*/ 	.byte	0x03, 0x1b
        /*003e*/ 	.short	0x00ff


	//----- nvinfo : EIATTR_NUM_BARRIERS
	.align		4
        /*0040*/ 	.byte	0x02, 0x4c
        /*0042*/ 	.byte	0x01
	.zero		1


	//----- nvinfo : EIATTR_MERCURY_ISA_VERSION
	.align		4
        /*0044*/ 	.byte	0x03, 0x5f
        /*0046*/ 	.short	0x0101


	//----- nvinfo : EIATTR_VRC_CTA_INIT_COUNT
	.align		4
        /*0048*/ 	.byte	0x02, 0x4a
	.zero		1
	.zero		1


	//----- nvinfo : EIATTR_EXIT_INSTR_OFFSETS
	.align		4
        /*004c*/ 	.byte	0x04, 0x1c
        /*004e*/ 	.short	(.L_15 - .L_14)


	//   ....[0]....
.L_14:
        /*0050*/ 	.word	0x00000200


	//   ....[1]....
        /*0054*/ 	.word	0x00000280


	//----- nvinfo : EIATTR_CBANK_PARAM_SIZE
	.align		4
.L_15:
        /*0058*/ 	.byte	0x03, 0x19
        /*005a*/ 	.short	0x0014


	//----- nvinfo : EIATTR_PARAM_CBANK
	.align		4
        /*005c*/ 	.byte	0x04, 0x0a
        /*005e*/ 	.short	(.L_17 - .L_16)
	.align		4
.L_16:
        /*0060*/ 	.word	index@(.nv.constant0._Z23ParallelReductionKernelPKiPii)
        /*0064*/ 	.short	0x0380
        /*0066*/ 	.short	0x0014


	//----- nvinfo : EIATTR_SW_WAR
	.align		4
.L_17:
        /*0068*/ 	.byte	0x04, 0x36
        /*006a*/ 	.short	(.L_19 - .L_18)
.L_18:
        /*006c*/ 	.word	0x00000008
.L_19:


//--------------------- .nv.callgraph             --------------------------
	.section	.nv.callgraph,"",@"SHT_CUDA_CALLGRAPH"
	.align	4
	.sectionentsize	8
	.align		4
        /*0000*/ 	.word	0x00000000
	.align		4
        /*0004*/ 	.word	0xffffffff
	.align		4
        /*0008*/ 	.word	0x00000000
	.align		4
        /*000c*/ 	.word	0xfffffffe
	.align		4
        /*0010*/ 	.word	0x00000000
	.align		4
        /*0014*/ 	.word	0xfffffffd
	.align		4
        /*0018*/ 	.word	0x00000000
	.align		4
        /*001c*/ 	.word	0xfffffffc


//--------------------- .text._Z23ParallelReductionKernelPKiPii --------------------------
	.section	.text._Z23ParallelReductionKernelPKiPii,"ax",@progbits
	.align	128
        .global         _Z23ParallelReductionKernelPKiPii
        .type           _Z23ParallelReductionKernelPKiPii,@function
        .size           _Z23ParallelReductionKernelPKiPii,(.L_x_3 - _Z23ParallelReductionKernelPKiPii)
        .other          _Z23ParallelReductionKernelPKiPii,@"STO_CUDA_ENTRY STV_DEFAULT"
_Z23ParallelReductionKernelPKiPii:
.text._Z23ParallelReductionKernelPKiPii:
[----:B------:R-:W-:Y:S01]  /*0000*/  LDC R1, c[0x0][0x37c] ;  /* 0x0000df00ff017b82 */ /* 0x000fe20000000800 */
[----:B------:R-:W0:Y:S01]  /*0010*/  S2R R4, SR_TID.X ;  /* 0x0000000000047919 */ /* 0x000e220000002100 */
[----:B------:R-:W0:Y:S01]  /*0020*/  LDCU UR8, c[0x0][0x360] ;  /* 0x00006c00ff0877ac */ /* 0x000e220008000800 */
[----:B------:R-:W-:Y:S01]  /*0030*/  IMAD.MOV.U32 R0, RZ, RZ, RZ ;  /* 0x000000ffff007224 */ /* 0x000fe200078e00ff */
[----:B------:R-:W0:Y:S01]  /*0040*/  S2R R7, SR_CTAID.X ;  /* 0x0000000000077919 */ /* 0x000e220000002500 */
[----:B------:R-:W1:Y:S01]  /*0050*/  LDCU.64 UR6, c[0x0][0x358] ;  /* 0x00006b00ff0677ac */ /* 0x000e620008000a00 */
[----:B0-----:R-:W-:-:S05]  /*0060*/  IMAD R5, R7, UR8, R4 ;  /* 0x0000000807057c24 */ /* 0x001fca000f8e0204 */
[----:B------:R-:W-:-:S13]  /*0070*/  ISETP.GT.AND P0, PT, R5, 0x1869f, PT ;  /* 0x0001869f0500780c */ /* 0x000fda0003f04270 */
[----:B------:R-:W0:Y:S02]  /*0080*/  @!P0 LDC.64 R2, c[0x0][0x380] ;  /* 0x0000e000ff028b82 */ /* 0x000e240000000a00 */
[----:B0-----:R-:W-:-:S05]  /*0090*/  @!P0 IMAD.WIDE R2, R5, 0x4, R2 ;  /* 0x0000000405028825 */ /* 0x001fca00078e0202 */
[----:B-1----:R-:W2:Y:S01]  /*00a0*/  @!P0 LDG.E R0, desc[UR6][R2.64] ;  /* 0x0000000602008981 */ /* 0x002ea2000c1e1900 */
[----:B------:R-:W0:Y:S01]  /*00b0*/  S2UR UR5, SR_CgaCtaId ;  /* 0x00000000000579c3 */ /* 0x000e220000008800 */
[----:B------:R-:W-:Y:S01]  /*00c0*/  UMOV UR4, 0x400 ;  /* 0x0000040000047882 */ /* 0x000fe20000000000 */
[----:B------:R-:W-:Y:S01]  /*00d0*/  UISETP.GE.U32.AND UP0, UPT, UR8, 0x2, UPT ;  /* 0x000000020800788c */ /* 0x000fe2000bf06070 */
[----:B------:R-:W-:Y:S01]  /*00e0*/  ISETP.NE.AND P1, PT, R4, RZ, PT ;  /* 0x000000ff0400720c */ /* 0x000fe20003f25270 */
[----:B0-----:R-:W-:-:S06]  /*00f0*/  ULEA UR4, UR5, UR4, 0x18 ;  /* 0x0000000405047291 */ /* 0x001fcc000f8ec0ff */
[----:B------:R-:W-:-:S05]  /*0100*/  LEA R5, R4, UR4, 0x2 ;  /* 0x0000000404057c11 */ /* 0x000fca000f8e10ff */
[----:B--2---:R0:W-:Y:S01]  /*0110*/  STS [R5], R0 ;  /* 0x0000000005007388 */ /* 0x0041e20000000800 */
[----:B------:R-:W-:Y:S06]  /*0120*/  BAR.SYNC.DEFER_BLOCKING 0x0 ;  /* 0x0000000000007b1d */ /* 0x000fec0000010000 */
[----:B------:R-:W-:Y:S05]  /*0130*/  BRA.U !UP0, `(.L_x_0) ;  /* 0x0000000108307547 */ /* 0x000fea000b800000 */
[----:B------:R-:W-:-:S05]  /*0140*/  UMOV UR5, 0x1 ;  /* 0x0000000100057882 */ /* 0x000fca0000000000 */
.L_x_1:
[----:B------:R-:W-:Y:S01]  /*0150*/  LOP3.LUT R3, R4, UR5, RZ, 0x3c, !PT ;  /* 0x0000000504037c12 */ /* 0x000fe2000f8e3cff */
[----:B------:R-:W-:-:S03]  /*0160*/  USHF.L.U32 UR5, UR5, 0x1, URZ ;  /* 0x0000000105057899 */ /* 0x000fc600080006ff */
[----:B------:R-:W-:Y:S01]  /*0170*/  ISETP.GE.U32.AND P0, PT, R4, R3, PT ;  /* 0x000000030400720c */ /* 0x000fe20003f06070 */
[----:B------:R-:W-:-:S12]  /*0180*/  UISETP.GE.U32.AND UP0, UPT, UR5, UR8, UPT ;  /* 0x000000080500728c */ /* 0x000fd8000bf06070 */
[----:B0-----:R-:W-:Y:S02]  /*0190*/  @!P0 LEA R0, R3, UR4, 0x2 ;  /* 0x0000000403008c11 */ /* 0x001fe4000f8e10ff */
[----:B------:R-:W-:Y:S04]  /*01a0*/  @!P0 LDS R3, [R5] ;  /* 0x0000000005038984 */ /* 0x000fe80000000800 */
[----:B------:R-:W0:Y:S02]  /*01b0*/  @!P0 LDS R0, [R0] ;  /* 0x0000000000008984 */ /* 0x000e240000000800 */
[----:B01----:R-:W-:-:S05]  /*01c0*/  @!P0 IMAD.IADD R2, R0, 0x1, R3 ;  /* 0x0000000100028824 */ /* 0x003fca00078e0203 */
[----:B------:R1:W-:Y:S01]  /*01d0*/  @!P0 STS [R5], R2 ;  /* 0x0000000205008388 */ /* 0x0003e20000000800 */
[----:B------:R-:W-:Y:S06]  /*01e0*/  BAR.SYNC.DEFER_BLOCKING 0x0 ;  /* 0x0000000000007b1d */ /* 0x000fec0000010000 */
[----:B------:R-:W-:Y:S05]  /*01f0*/  BRA.U !UP0, `(.L_x_1) ;  /* 0xfffffffd08d47547 */ /* 0x000fea000b83ffff */
.L_x_0:
[----:B------:R-:W-:Y:S05]  /*0200*/  @P1 EXIT ;  /* 0x000000000000194d */ /* 0x000fea0003800000 */
[----:B------:R-:W2:Y:S01]  /*0210*/  S2UR UR5, SR_CgaCtaId ;  /* 0x00000000000579c3 */ /* 0x000ea20000008800 */
[----:B------:R-:W-:-:S07]  /*0220*/  UMOV UR4, 0x400 ;  /* 0x0000040000047882 */ /* 0x000fce0000000000 */
[----:B-1----:R-:W1:Y:S01]  /*0230*/  LDC.64 R2, c[0x0][0x388] ;  /* 0x0000e200ff027b82 */ /* 0x002e620000000a00 */
[----:B--2---:R-:W-:Y:S01]  /*0240*/  ULEA UR4, UR5, UR4, 0x18 ;  /* 0x0000000405047291 */ /* 0x004fe2000f8ec0ff */
[----:B-1----:R-:W-:-:S08]  /*0250*/  IMAD.WIDE.U32 R2, R7, 0x4, R2 ;  /* 0x0000000407027825 */ /* 0x002fd000078e0002 */
[----:B0-----:R-:W0:Y:S04]  /*0260*/  LDS R5, [UR4] ;  /* 0x00000004ff057984 */ /* 0x001e280008000800 */
[----:B0-----:R-:W-:Y:S01]  /*0270*/  STG.E desc[UR6][R2.64], R5 ;  /* 0x0000000502007986 */ /* 0x001fe2000c101906 */
[----:B------:R-:W-:Y:S05]  /*0280*/  EXIT ;  /* 0x000000000000794d */ /* 0x000fea0003800000 */
.L_x_2:
[----:B------:R-:W-:-:S00]  /*0290*/  BRA `(.L_x_2) ;  /* 0xfffffffc00fc7947 */ /* 0x000fc0000383ffff */
[----:B------:R-:W-:-:S00]  /*02a0*/  NOP ;  /* 0x0000000000007918 */ /* 0x000fc00000000000 */
        /* <DEDUP_REMOVED lines=13> */
.L_x_3:


//--------------------- .nv.shared._Z23ParallelReductionKernelPKiPii --------------------------
	.section	.nv.shared._Z23ParallelReductionKernelPKiPii,"aw",@nobits
	.sectionflags	@""
	.align	16
	.zero		1024


//--------------------- .nv.shared.reserved.0     --------------------------
	.section	.nv.shared.reserved.0,"aw",@nobits
	.weak		__nv_reservedSMEM_offset_0_alias
	.size		__nv_reservedSMEM_offset_0_alias, 0, 64
	.other		__nv_reservedSMEM_offset_0_alias,@"STO_CUDA_RESERVED_SHARED STV_DEFAULT"
__nv_reservedSMEM_offset_0_alias:
	.zero		0
	.zero		64


//--------------------- .nv.constant0._Z23ParallelReductionKernelPKiPii --------------------------
	.section	.nv.constant0._Z23ParallelReductionKernelPKiPii,"a",@progbits
	.sectionflags	@""
	.align	4
.nv.constant0._Z23ParallelReductionKernelPKiPii:
	.zero		916


//--------------------- SYMBOLS --------------------------

	.type		.nv.reservedSmem.offset0,@object
	.size		.nv.reservedSmem.offset0,0x4
	.type		.nv.reservedSmem.cap,@object
	.size		.nv.reservedSmem.cap,0x4
